	.headerflags	@"EF_CUDA_TEXMODE_UNIFIED EF_CUDA_64BIT_ADDRESS EF_CUDA_ACCELERATORS EF_CUDA_SM90 EF_CUDA_VIRTUAL_SM(EF_CUDA_SM90)"
	.elftype	@"ET_EXEC"


//--------------------- .nv.info                  --------------------------
	.section	.nv.info,"",@"SHT_CUDA_INFO"
	.align	4


	//----- nvinfo : EIATTR_REGCOUNT
	.align		4
        /*0000*/ 	.byte	0x04, 0x2f
        /*0002*/ 	.short	(.L_1 - .L_0)
	.align		4
.L_0:
        /*0004*/ 	.word	index@(triton_poi_fused_convolution_div_max_pool2d_with_indices_relu_sub_23)
        /*0008*/ 	.word	0x00000030


	//----- nvinfo : EIATTR_MIN_STACK_SIZE
	.align		4
.L_1:
        /*000c*/ 	.byte	0x04, 0x12
        /*000e*/ 	.short	(.L_3 - .L_2)
	.align		4
.L_2:
        /*0010*/ 	.word	index@(triton_poi_fused_convolution_div_max_pool2d_with_indices_relu_sub_23)
        /*0014*/ 	.word	0x00000000


	//----- nvinfo : EIATTR_FRAME_SIZE
	.align		4
.L_3:
        /*0018*/ 	.byte	0x04, 0x11
        /*001a*/ 	.short	(.L_5 - .L_4)
	.align		4
.L_4:
        /*001c*/ 	.word	index@(triton_poi_fused_convolution_div_max_pool2d_with_indices_relu_sub_23)
        /*0020*/ 	.word	0x00000000


	//----- nvinfo : EIATTR_MIN_STACK_SIZE
	.align		4
.L_5:
        /*0024*/ 	.byte	0x04, 0x12
        /*0026*/ 	.short	(.L_7 - .L_6)
	.align		4
.L_6:
        /*0028*/ 	.word	index@(triton_poi_fused_convolution_div_max_pool2d_with_indices_relu_sub_23)
        /*002c*/ 	.word	0x00000000
.L_7:


//--------------------- .nv.info.triton_poi_fused_convolution_div_max_pool2d_with_indices_relu_sub_23 --------------------------
	.section	.nv.info.triton_poi_fused_convolution_div_max_pool2d_with_indices_relu_sub_23,"",@"SHT_CUDA_INFO"
	.sectionflags	@""
	.align	4


	//----- nvinfo : EIATTR_CUDA_API_VERSION
	.align		4
        /*0000*/ 	.byte	0x04, 0x37
        /*0002*/ 	.short	(.L_9 - .L_8)
.L_8:
        /*0004*/ 	.word	0x0000007c


	//----- nvinfo : EIATTR_KPARAM_INFO
	.align		4
.L_9:
        /*0008*/ 	.byte	0x04, 0x17
        /*000a*/ 	.short	(.L_11 - .L_10)
.L_10:
        /*000c*/ 	.word	0x00000000
        /*0010*/ 	.short	0x0003
        /*0012*/ 	.short	0x0014
        /*0014*/ 	.byte	0x00, 0xf0, 0x11, 0x00


	//----- nvinfo : EIATTR_KPARAM_INFO
	.align		4
.L_11:
        /*0018*/ 	.byte	0x04, 0x17
        /*001a*/ 	.short	(.L_13 - .L_12)
.L_12:
        /*001c*/ 	.word	0x00000000
        /*0020*/ 	.short	0x0002
        /*0022*/ 	.short	0x0010
        /*0024*/ 	.byte	0x00, 0xf0, 0x11, 0x00


	//----- nvinfo : EIATTR_KPARAM_INFO
	.align		4
.L_13:
        /*0028*/ 	.byte	0x04, 0x17
        /*002a*/ 	.short	(.L_15 - .L_14)
.L_14:
        /*002c*/ 	.word	0x00000000
        /*0030*/ 	.short	0x0001
        /*0032*/ 	.short	0x0008
        /*0034*/ 	.byte	0x00, 0xf4, 0x21, 0x00


	//----- nvinfo : EIATTR_KPARAM_INFO
	.align		4
.L_15:
        /*0038*/ 	.byte	0x04, 0x17
        /*003a*/ 	.short	(.L_17 - .L_16)
.L_16:
        /*003c*/ 	.word	0x00000000
        /*0040*/ 	.short	0x0000
        /*0042*/ 	.short	0x0000
        /*0044*/ 	.byte	0x00, 0xf4, 0x21, 0x00


	//----- nvinfo : EIATTR_SPARSE_MMA_MASK
	.align		4
.L_17:
        /*0048*/ 	.byte	0x03, 0x50
        /*004a*/ 	.short	0x0000


	//----- nvinfo : EIATTR_MAXREG_COUNT
	.align		4
        /*004c*/ 	.byte	0x03, 0x1b
        /*004e*/ 	.short	0x00ff


	//----- nvinfo : EIATTR_EXIT_INSTR_OFFSETS
	.align		4
        /*0050*/ 	.byte	0x04, 0x1c
        /*0052*/ 	.short	(.L_19 - .L_18)


	//   ....[0]....
.L_18:
        /*0054*/ 	.word	0x00001150


	//   ....[1]....
        /*0058*/ 	.word	0x000011a0


	//----- nvinfo : EIATTR_REQNTID
	.align		4
.L_19:
        /*005c*/ 	.byte	0x04, 0x10
        /*005e*/ 	.short	(.L_21 - .L_20)
.L_20:
        /*0060*/ 	.word	0x00000080
        /*0064*/ 	.word	0x00000001
        /*0068*/ 	.word	0x00000001


	//----- nvinfo : EIATTR_CBANK_PARAM_SIZE
	.align		4
.L_21:
        /*006c*/ 	.byte	0x03, 0x19
        /*006e*/ 	.short	0x0018


	//----- nvinfo : EIATTR_PARAM_CBANK
	.align		4
        /*0070*/ 	.byte	0x04, 0x0a
        /*0072*/ 	.short	(.L_23 - .L_22)
	.align		4
.L_22:
        /*0074*/ 	.word	index@(.nv.constant0.triton_poi_fused_convolution_div_max_pool2d_with_indices_relu_sub_23)
        /*0078*/ 	.short	0x0210
        /*007a*/ 	.short	0x0018


	//----- nvinfo : EIATTR_SW_WAR
	.align		4
.L_23:
        /*007c*/ 	.byte	0x04, 0x36
        /*007e*/ 	.short	(.L_25 - .L_24)
.L_24:
        /*0080*/ 	.word	0x00000008
.L_25:


//--------------------- .nv.callgraph             --------------------------
	.section	.nv.callgraph,"",@"SHT_CUDA_CALLGRAPH"
	.align	4
	.sectionentsize	8
	.align		4
        /*0000*/ 	.word	0x00000000
	.align		4
        /*0004*/ 	.word	0xffffffff
	.align		4
        /*0008*/ 	.word	0x00000000
	.align		4
        /*000c*/ 	.word	0xfffffffe
	.align		4
        /*0010*/ 	.word	0x00000000
	.align		4
        /*0014*/ 	.word	0xfffffffd
	.align		4
        /*0018*/ 	.word	0x00000000
	.align		4
        /*001c*/ 	.word	0xfffffffc


//--------------------- .text.triton_poi_fused_convolution_div_max_pool2d_with_indices_relu_sub_23 --------------------------
	.section	.text.triton_poi_fused_convolution_div_max_pool2d_with_indices_relu_sub_23,"ax",@progbits
	.sectionflags	@"SHF_BARRIERS=1"
	.align	128
        .global         triton_poi_fused_convolution_div_max_pool2d_with_indices_relu_sub_23
        .type           triton_poi_fused_convolution_div_max_pool2d_with_indices_relu_sub_23,@function
        .size           triton_poi_fused_convolution_div_max_pool2d_with_indices_relu_sub_23,(.L_x_1 - triton_poi_fused_convolution_div_max_pool2d_with_indices_relu_sub_23)
        .other          triton_poi_fused_convolution_div_max_pool2d_with_indices_relu_sub_23,@"STO_CUDA_ENTRY STV_DEFAULT"
triton_poi_fused_convolution_div_max_pool2d_with_indices_relu_sub_23:
.text.triton_poi_fused_convolution_div_max_pool2d_with_indices_relu_sub_23:
[----:B------:R-:W0:Y:S01]  /*0000*/  LDC R1, c[0x0][0x28] ;  /* 0x00000a00ff017b82 */ /* 0x000e220000000800 */
[----:B------:R-:W1:Y:S07]  /*0010*/  S2R R27, SR_CTAID.X ;  /* 0x00000000001b7919 */ /* 0x000e6e0000002500 */
[----:B------:R-:W2:Y:S01]  /*0020*/  LDC.64 R24, c[0x0][0x210] ;  /* 0x00008400ff187b82 */ /* 0x000ea20000000a00 */
[----:B------:R-:W-:Y:S01]  /*0030*/  CS2R R34, SRZ ;  /* 0x0000000000227805 */ /* 0x000fe2000001ff00 */
[----:B------:R-:W-:Y:S01]  /*0040*/  ULDC.64 UR6, c[0x0][0x208] ;  /* 0x0000820000067ab9 */ /* 0x000fe20000000a00 */
[----:B------:R-:W3:Y:S01]  /*0050*/  S2R R26, SR_TID.X ;  /* 0x00000000001a7919 */ /* 0x000ee20000002100 */
[----:B------:R-:W-:Y:S01]  /*0060*/  IMAD.MOV.U32 R33, RZ, RZ, RZ ;  /* 0x000000ffff217224 */ /* 0x000fe200078e00ff */
[----:B------:R-:W-:Y:S01]  /*0070*/  CS2R R36, SRZ ;  /* 0x0000000000247805 */ /* 0x000fe2000001ff00 */
[----:B------:R-:W4:Y:S01]  /*0080*/  S2R R32, SR_CTAID.Y ;  /* 0x0000000000207919 */ /* 0x000f220000002600 */
[----:B-1----:R-:W-:Y:S01]  /*0090*/  IMAD.SHL.U32 R27, R27, 0x20, RZ ;  /* 0x000000201b1b7824 */ /* 0x002fe200078e00ff */
[----:B---3--:R-:W-:-:S04]  /*00a0*/  SHF.R.U32.HI R43, RZ, 0x5, R26 ;  /* 0x00000005ff2b7819 */ /* 0x008fc8000001161a */
[----:B------:R-:W-:Y:S01]  /*00b0*/  LOP3.LUT R0, R27, 0x1f, R26, 0xf8, !PT ;  /* 0x0000001f1b007812 */ /* 0x000fe200078ef81a */
[----:B----4-:R-:W-:Y:S01]  /*00c0*/  IMAD.SHL.U32 R32, R32, 0x20, RZ ;  /* 0x0000002020207824 */ /* 0x010fe200078e00ff */
[----:B------:R-:W-:Y:S02]  /*00d0*/  SGXT.U32 R43, R43, 0x2 ;  /* 0x000000022b2b781a */ /* 0x000fe40000000000 */
[----:B------:R-:W-:Y:S02]  /*00e0*/  SHF.R.S32.HI R3, RZ, 0x1f, R0 ;  /* 0x0000001fff037819 */ /* 0x000fe40000011400 */
[----:B------:R-:W-:Y:S02]  /*00f0*/  ISETP.GE.AND P0, PT, R0, 0x100, PT ;  /* 0x000001000000780c */ /* 0x000fe40003f06270 */
[----:B------:R-:W-:Y:S02]  /*0100*/  LEA.HI R3, R3, R0, RZ, 0x4 ;  /* 0x0000000003037211 */ /* 0x000fe400078f20ff */
[----:B------:R-:W-:-:S02]  /*0110*/  LOP3.LUT R8, R32, R43, RZ, 0xfc, !PT ;  /* 0x0000002b20087212 */ /* 0x000fc400078efcff */
[C---:B------:R-:W-:Y:S01]  /*0120*/  LOP3.LUT R5, R3.reuse, 0x7ffffff0, RZ, 0xc0, !PT ;  /* 0x7ffffff003057812 */ /* 0x040fe200078ec0ff */
[----:B------:R-:W-:Y:S01]  /*0130*/  IMAD.SHL.U32 R3, R3, 0x4, RZ ;  /* 0x0000000403037824 */ /* 0x000fe200078e00ff */
[----:B------:R-:W-:Y:S02]  /*0140*/  ISETP.LT.AND P1, PT, R8, 0x200, !P0 ;  /* 0x000002000800780c */ /* 0x000fe40004721270 */
[----:B------:R-:W-:Y:S01]  /*0150*/  LOP3.LUT R28, R32, 0x4, R43, 0xfe, !PT ;  /* 0x00000004201c7812 */ /* 0x000fe200078efe2b */
[----:B------:R-:W-:Y:S01]  /*0160*/  IMAD.IADD R5, R0, 0x1, -R5 ;  /* 0x0000000100057824 */ /* 0x000fe200078e0a05 */
[----:B------:R-:W-:Y:S02]  /*0170*/  LOP3.LUT R2, R3, 0xffffffc0, RZ, 0xc0, !PT ;  /* 0xffffffc003027812 */ /* 0x000fe400078ec0ff */
[----:B------:R-:W-:Y:S02]  /*0180*/  ISETP.LT.AND P6, PT, R28, 0x200, !P0 ;  /* 0x000002001c00780c */ /* 0x000fe400047c1270 */
[----:B------:R-:W-:-:S02]  /*0190*/  CS2R R18, SRZ ;  /* 0x0000000000127805 */ /* 0x000fc4000001ff00 */
[----:B------:R-:W-:Y:S01]  /*01a0*/  LOP3.LUT R20, R32, 0x8, R43, 0xfe, !PT ;  /* 0x0000000820147812 */ /* 0x000fe200078efe2b */
[----:B------:R-:W-:-:S03]  /*01b0*/  IMAD R13, R5, 0x2, R2 ;  /* 0x00000002050d7824 */ /* 0x000fc600078e0202 */
[----:B------:R-:W-:Y:S01]  /*01c0*/  ISETP.LT.AND P5, PT, R20, 0x200, !P0 ;  /* 0x000002001400780c */ /* 0x000fe200047a1270 */
[----:B------:R-:W-:Y:S02]  /*01d0*/  IMAD R3, R8, 0x400, R13 ;  /* 0x0000040008037824 */ /* 0x000fe400078e020d */
[----:B------:R-:W-:Y:S02]  /*01e0*/  VIADD R39, R13, 0x1 ;  /* 0x000000010d277836 */ /* 0x000fe40000000000 */
[----:B--2---:R-:W-:-:S04]  /*01f0*/  IMAD.WIDE R2, R3, 0x4, R24 ;  /* 0x0000000403027825 */ /* 0x004fc800078e0218 */
[----:B------:R-:W-:Y:S01]  /*0200*/  IMAD R5, R28, 0x400, R13 ;  /* 0x000004001c057824 */ /* 0x000fe200078e020d */
[----:B------:R1:W2:Y:S01]  /*0210*/  @P1 LDG.E.EL R34, desc[UR6][R2.64] ;  /* 0x0000000602221981 */ /* 0x0002a2000c2e1900 */
[----:B------:R-:W-:Y:S02]  /*0220*/  VIADD R31, R13, 0x20 ;  /* 0x000000200d1f7836 */ /* 0x000fe40000000000 */
[----:B------:R-:W-:Y:S01]  /*0230*/  IMAD.WIDE R4, R5, 0x4, R24 ;  /* 0x0000000405047825 */ /* 0x000fe200078e0218 */
[----:B------:R-:W-:-:S03]  /*0240*/  LOP3.LUT R0, R32, 0xc, R43, 0xfe, !PT ;  /* 0x0000000c20007812 */ /* 0x000fc600078efe2b */
[----:B------:R-:W-:Y:S01]  /*0250*/  IMAD R7, R20, 0x400, R13 ;  /* 0x0000040014077824 */ /* 0x000fe200078e020d */
[----:B------:R3:W4:Y:S01]  /*0260*/  @P6 LDG.E.EL R33, desc[UR6][R4.64] ;  /* 0x0000000604216981 */ /* 0x000722000c2e1900 */
[----:B-1----:R-:W-:Y:S02]  /*0270*/  IMAD R3, R8, 0x400, R39 ;  /* 0x0000040008037824 */ /* 0x002fe400078e0227 */
[----:B------:R-:W-:-:S04]  /*0280*/  IMAD.WIDE R6, R7, 0x4, R24 ;  /* 0x0000000407067825 */ /* 0x000fc800078e0218 */
[----:B------:R-:W-:Y:S01]  /*0290*/  IMAD.WIDE R2, R3, 0x4, R24 ;  /* 0x0000000403027825 */ /* 0x000fe200078e0218 */
[----:B------:R-:W-:Y:S02]  /*02a0*/  ISETP.LT.AND P4, PT, R0, 0x200, !P0 ;  /* 0x000002000000780c */ /* 0x000fe40004781270 */
[----:B------:R-:W-:Y:S01]  /*02b0*/  CS2R R16, SRZ ;  /* 0x0000000000107805 */ /* 0x000fe2000001ff00 */
[----:B------:R1:W5:Y:S01]  /*02c0*/  @P5 LDG.E.EL R36, desc[UR6][R6.64] ;  /* 0x0000000606245981 */ /* 0x000362000c2e1900 */
[----:B---3--:R-:W-:-:S03]  /*02d0*/  IMAD R5, R8, 0x400, R31 ;  /* 0x0000040008057824 */ /* 0x008fc600078e021f */
[----:B------:R-:W2:Y:S01]  /*02e0*/  @P1 LDG.E.EL R19, desc[UR6][R2.64] ;  /* 0x0000000602131981 */ /* 0x000ea2000c2e1900 */
[----:B------:R-:W-:-:S05]  /*02f0*/  IMAD.WIDE R4, R5, 0x4, R24 ;  /* 0x0000000405047825 */ /* 0x000fca00078e0218 */
[----:B------:R3:W4:Y:S01]  /*0300*/  @P1 LDG.E.EL R18, desc[UR6][R4.64] ;  /* 0x0000000604121981 */ /* 0x000722000c2e1900 */
[----:B------:R-:W-:Y:S01]  /*0310*/  VIADD R23, R13, 0x21 ;  /* 0x000000210d177836 */ /* 0x000fe20000000000 */
[----:B------:R-:W-:Y:S01]  /*0320*/  LOP3.LUT R30, R32, 0x10, R43, 0xfe, !PT ;  /* 0x00000010201e7812 */ /* 0x000fe200078efe2b */
[----:B------:R-:W-:Y:S02]  /*0330*/  IMAD R11, R0, 0x400, R13 ;  /* 0x00000400000b7824 */ /* 0x000fe400078e020d */
[----:B-1----:R-:W-:Y:S02]  /*0340*/  IMAD R7, R8, 0x400, R23 ;  /* 0x0000040008077824 */ /* 0x002fe400078e0217 */
[----:B0--3--:R-:W-:Y:S01]  /*0350*/  IMAD R5, R28, 0x400, R39 ;  /* 0x000004001c057824 */ /* 0x009fe200078e0227 */
[----:B------:R-:W-:-:S03]  /*0360*/  LOP3.LUT R44, R32, 0x14, R43, 0xfe, !PT ;  /* 0x00000014202c7812 */ /* 0x000fc600078efe2b */
[----:B------:R-:W-:Y:S01]  /*0370*/  IMAD.WIDE R4, R5, 0x4, R24 ;  /* 0x0000000405047825 */ /* 0x000fe200078e0218 */
[----:B------:R-:W-:-:S03]  /*0380*/  ISETP.LT.AND P3, PT, R30, 0x200, !P0 ;  /* 0x000002001e00780c */ /* 0x000fc60004761270 */
[--C-:B------:R-:W-:Y:S01]  /*0390*/  IMAD.WIDE R10, R11, 0x4, R24.reuse ;  /* 0x000000040b0a7825 */ /* 0x100fe200078e0218 */
[----:B------:R-:W3:Y:S01]  /*03a0*/  @P6 LDG.E.EL R16, desc[UR6][R4.64] ;  /* 0x0000000604106981 */ /* 0x000ee2000c2e1900 */
[----:B------:R-:W-:Y:S02]  /*03b0*/  LOP3.LUT R22, R32, 0x18, R43, 0xfe, !PT ;  /* 0x0000001820167812 */ /* 0x000fe400078efe2b */
[----:B------:R-:W-:Y:S01]  /*03c0*/  IMAD.WIDE R6, R7, 0x4, R24 ;  /* 0x0000000407067825 */ /* 0x000fe200078e0218 */
[----:B------:R-:W-:Y:S01]  /*03d0*/  ISETP.LT.AND P2, PT, R44, 0x200, !P0 ;  /* 0x000002002c00780c */ /* 0x000fe20004741270 */
[----:B------:R0:W5:Y:S01]  /*03e0*/  @P4 LDG.E.EL R35, desc[UR6][R10.64] ;  /* 0x000000060a234981 */ /* 0x000162000c2e1900 */
[----:B------:R-:W-:Y:S01]  /*03f0*/  LOP3.LUT R43, R32, 0x1c, R43, 0xfe, !PT ;  /* 0x0000001c202b7812 */ /* 0x000fe200078efe2b */
[----:B------:R-:W-:Y:S02]  /*0400*/  IMAD R9, R30, 0x400, R13 ;  /* 0x000004001e097824 */ /* 0x000fe400078e020d */
[----:B------:R1:W5:Y:S01]  /*0410*/  @P1 LDG.E.EL R17, desc[UR6][R6.64] ;  /* 0x0000000606111981 */ /* 0x000362000c2e1900 */
[----:B------:R-:W-:Y:S01]  /*0420*/  ISETP.LT.AND P1, PT, R22, 0x200, !P0 ;  /* 0x000002001600780c */ /* 0x000fe20004721270 */
[----:B------:R-:W-:Y:S01]  /*0430*/  IMAD R21, R20, 0x400, R39 ;  /* 0x0000040014157824 */ /* 0x000fe200078e0227 */
[----:B------:R-:W-:Y:S01]  /*0440*/  ISETP.LT.AND P0, PT, R43, 0x200, !P0 ;  /* 0x000002002b00780c */ /* 0x000fe20004701270 */
[----:B------:R-:W-:-:S02]  /*0450*/  IMAD.MOV.U32 R38, RZ, RZ, RZ ;  /* 0x000000ffff267224 */ /* 0x000fc400078e00ff */
[----:B0-----:R-:W-:Y:S02]  /*0460*/  IMAD R11, R44, 0x400, R13 ;  /* 0x000004002c0b7824 */ /* 0x001fe400078e020d */
[--C-:B------:R-:W-:Y:S02]  /*0470*/  IMAD R29, R20, 0x400, R31.reuse ;  /* 0x00000400141d7824 */ /* 0x100fe400078e021f */
[----:B-1----:R-:W-:Y:S02]  /*0480*/  IMAD R7, R28, 0x400, R31 ;  /* 0x000004001c077824 */ /* 0x002fe400078e021f */
[----:B------:R-:W-:Y:S01]  /*0490*/  IMAD.WIDE R8, R9, 0x4, R24 ;  /* 0x0000000409087825 */ /* 0x000fe200078e0218 */
[----:B------:R-:W-:-:S03]  /*04a0*/  CS2R R14, SRZ ;  /* 0x00000000000e7805 */ /* 0x000fc6000001ff00 */
[----:B------:R-:W-:Y:S01]  /*04b0*/  IMAD.MOV.U32 R40, RZ, RZ, RZ ;  /* 0x000000ffff287224 */ /* 0x000fe200078e00ff */
[----:B------:R-:W5:Y:S01]  /*04c0*/  @P3 LDG.E.EL R38, desc[UR6][R8.64] ;  /* 0x0000000608263981 */ /* 0x000f62000c2e1900 */
[----:B------:R-:W-:-:S04]  /*04d0*/  IMAD.WIDE R10, R11, 0x4, R24 ;  /* 0x000000040b0a7825 */ /* 0x000fc800078e0218 */
[----:B------:R-:W-:Y:S01]  /*04e0*/  IMAD R3, R43, 0x400, R13 ;  /* 0x000004002b037824 */ /* 0x000fe200078e020d */
[----:B------:R0:W5:Y:S01]  /*04f0*/  @P2 LDG.E.EL R40, desc[UR6][R10.64] ;  /* 0x000000060a282981 */ /* 0x000162000c2e1900 */
[----:B------:R-:W-:Y:S02]  /*0500*/  IMAD R45, R20, 0x400, R23 ;  /* 0x00000400142d7824 */ /* 0x000fe400078e0217 */
[----:B------:R-:W-:-:S04]  /*0510*/  IMAD.WIDE R4, R21, 0x4, R24 ;  /* 0x0000000415047825 */ /* 0x000fc800078e0218 */
[----:B------:R-:W-:-:S04]  /*0520*/  IMAD.WIDE R6, R7, 0x4, R24 ;  /* 0x0000000407067825 */ /* 0x000fc800078e0218 */
[----:B------:R-:W-:Y:S01]  /*0530*/  IMAD.WIDE R20, R29, 0x4, R24 ;  /* 0x000000041d147825 */ /* 0x000fe200078e0218 */
[----:B0-----:R-:W-:Y:S01]  /*0540*/  CS2R R10, SRZ ;  /* 0x00000000000a7805 */ /* 0x001fe2000001ff00 */
[----:B------:R0:W5:Y:S02]  /*0550*/  @P6 LDG.E.EL R15, desc[UR6][R6.64] ;  /* 0x00000006060f6981 */ /* 0x000164000c2e1900 */
[----:B------:R-:W-:Y:S02]  /*0560*/  IMAD R29, R0, 0x400, R39 ;  /* 0x00000400001d7824 */ /* 0x000fe400078e0227 */
[----:B------:R-:W-:Y:S01]  /*0570*/  IMAD R9, R22, 0x400, R13 ;  /* 0x0000040016097824 */ /* 0x000fe200078e020d */
[----:B------:R-:W-:Y:S01]  /*0580*/  CS2R R12, SRZ ;  /* 0x00000000000c7805 */ /* 0x000fe2000001ff00 */
[----:B------:R-:W-:-:S04]  /*0590*/  IMAD.WIDE R2, R3, 0x4, R24 ;  /* 0x0000000403027825 */ /* 0x000fc800078e0218 */
[----:B------:R-:W-:Y:S01]  /*05a0*/  IMAD R41, R28, 0x400, R23 ;  /* 0x000004001c297824 */ /* 0x000fe200078e0217 */
[----:B------:R1:W5:Y:S01]  /*05b0*/  @P0 LDG.E.EL R37, desc[UR6][R2.64] ;  /* 0x0000000602250981 */ /* 0x000362000c2e1900 */
[----:B------:R-:W-:-:S03]  /*05c0*/  IMAD.WIDE R28, R29, 0x4, R24 ;  /* 0x000000041d1c7825 */ /* 0x000fc600078e0218 */
[----:B------:R-:W5:Y:S01]  /*05d0*/  @P5 LDG.E.EL R13, desc[UR6][R4.64] ;  /* 0x00000006040d5981 */ /* 0x000f62000c2e1900 */
[----:B0-----:R-:W-:-:S03]  /*05e0*/  IMAD.WIDE R6, R45, 0x4, R24 ;  /* 0x000000042d067825 */ /* 0x001fc600078e0218 */
[----:B------:R-:W5:Y:S01]  /*05f0*/  @P4 LDG.E.EL R10, desc[UR6][R28.64] ;  /* 0x000000061c0a4981 */ /* 0x000f62000c2e1900 */
[----:B------:R-:W-:Y:S02]  /*0600*/  IMAD.MOV.U32 R42, RZ, RZ, RZ ;  /* 0x000000ffff2a7224 */ /* 0x000fe400078e00ff */
[--C-:B-1----:R-:W-:Y:S01]  /*0610*/  IMAD.WIDE R2, R41, 0x4, R24.reuse ;  /* 0x0000000429027825 */ /* 0x102fe200078e0218 */
[----:B------:R0:W5:Y:S03]  /*0620*/  @P5 LDG.E.EL R11, desc[UR6][R6.64] ;  /* 0x00000006060b5981 */ /* 0x000166000c2e1900 */
[----:B------:R-:W-:Y:S01]  /*0630*/  IMAD.WIDE R8, R9, 0x4, R24 ;  /* 0x0000000409087825 */ /* 0x000fe200078e0218 */
[----:B------:R1:W5:Y:S03]  /*0640*/  @P5 LDG.E.EL R12, desc[UR6][R20.64] ;  /* 0x00000006140c5981 */ /* 0x000366000c2e1900 */
[----:B------:R-:W-:Y:S01]  /*0650*/  IMAD R41, R30, 0x400, R39 ;  /* 0x000004001e297824 */ /* 0x000fe200078e0227 */
[----:B------:R1:W5:Y:S01]  /*0660*/  @P1 LDG.E.EL R42, desc[UR6][R8.64] ;  /* 0x00000006082a1981 */ /* 0x000362000c2e1900 */
[----:B------:R-:W-:Y:S01]  /*0670*/  IMAD R45, R0, 0x400, R31 ;  /* 0x00000400002d7824 */ /* 0x000fe200078e021f */
[----:B0-----:R-:W-:-:S02]  /*0680*/  CS2R R6, SRZ ;  /* 0x0000000000067805 */ /* 0x001fc4000001ff00 */
[----:B------:R-:W5:Y:S01]  /*0690*/  @P6 LDG.E.EL R14, desc[UR6][R2.64] ;  /* 0x00000006020e6981 */ /* 0x000f62000c2e1900 */
[----:B-1----:R-:W-:Y:S01]  /*06a0*/  IMAD.WIDE R20, R41, 0x4, R24 ;  /* 0x0000000429147825 */ /* 0x002fe200078e0218 */
[----:B------:R-:W-:-:S03]  /*06b0*/  CS2R R8, SRZ ;  /* 0x0000000000087805 */ /* 0x000fc6000001ff00 */
[----:B------:R-:W-:Y:S01]  /*06c0*/  IMAD.WIDE R4, R45, 0x4, R24 ;  /* 0x000000042d047825 */ /* 0x000fe200078e0218 */
[----:B------:R-:W5:Y:S03]  /*06d0*/  @P3 LDG.E.EL R7, desc[UR6][R20.64] ;  /* 0x0000000614073981 */ /* 0x000f66000c2e1900 */
[----:B------:R-:W-:Y:S01]  /*06e0*/  IMAD R41, R44, 0x400, R39 ;  /* 0x000004002c297824 */ /* 0x000fe200078e0227 */
[----:B------:R0:W5:Y:S01]  /*06f0*/  @P4 LDG.E.EL R9, desc[UR6][R4.64] ;  /* 0x0000000604094981 */ /* 0x000162000c2e1900 */
[----:B------:R-:W-:Y:S02]  /*0700*/  IMAD R0, R0, 0x400, R23 ;  /* 0x0000040000007824 */ /* 0x000fe400078e0217 */
[----:B------:R-:W-:-:S04]  /*0710*/  IMAD.WIDE R28, R41, 0x4, R24 ;  /* 0x00000004291c7825 */ /* 0x000fc800078e0218 */
[--C-:B------:R-:W-:Y:S01]  /*0720*/  IMAD R45, R30, 0x400, R31.reuse ;  /* 0x000004001e2d7824 */ /* 0x100fe200078e021f */
[----:B0-----:R-:W-:Y:S01]  /*0730*/  CS2R R4, SRZ ;  /* 0x0000000000047805 */ /* 0x001fe2000001ff00 */
[----:B------:R-:W-:Y:S02]  /*0740*/  IMAD R41, R44, 0x400, R31 ;  /* 0x000004002c297824 */ /* 0x000fe400078e021f */
[----:B------:R-:W-:-:S03]  /*0750*/  IMAD.WIDE R2, R0, 0x4, R24 ;  /* 0x0000000400027825 */ /* 0x000fc600078e0218 */
[----:B------:R0:W5:Y:S01]  /*0760*/  @P2 LDG.E.EL R5, desc[UR6][R28.64] ;  /* 0x000000061c052981 */ /* 0x000162000c2e1900 */
[----:B------:R-:W-:-:S03]  /*0770*/  IMAD.WIDE R20, R45, 0x4, R24 ;  /* 0x000000042d147825 */ /* 0x000fc600078e0218 */
[----:B------:R1:W5:Y:S04]  /*0780*/  @P4 LDG.E.EL R8, desc[UR6][R2.64] ;  /* 0x0000000602084981 */ /* 0x000368000c2e1900 */
[----:B------:R1:W5:Y:S01]  /*0790*/  @P3 LDG.E.EL R6, desc[UR6][R20.64] ;  /* 0x0000000614063981 */ /* 0x000362000c2e1900 */
[----:B0-----:R-:W-:-:S04]  /*07a0*/  IMAD.WIDE R28, R41, 0x4, R24 ;  /* 0x00000004291c7825 */ /* 0x001fc800078e0218 */
[--C-:B------:R-:W-:Y:S01]  /*07b0*/  IMAD R41, R22, 0x400, R39.reuse ;  /* 0x0000040016297824 */ /* 0x100fe200078e0227 */
[----:B------:R0:W5:Y:S01]  /*07c0*/  @P2 LDG.E.EL R4, desc[UR6][R28.64] ;  /* 0x000000061c042981 */ /* 0x000162000c2e1900 */
[----:B------:R-:W-:Y:S01]  /*07d0*/  IMAD R39, R43, 0x400, R39 ;  /* 0x000004002b277824 */ /* 0x000fe200078e0227 */
[----:B-1----:R-:W-:-:S03]  /*07e0*/  CS2R R2, SRZ ;  /* 0x0000000000027805 */ /* 0x002fc6000001ff00 */
[----:B------:R-:W-:-:S04]  /*07f0*/  IMAD.WIDE R20, R39, 0x4, R24 ;  /* 0x0000000427147825 */ /* 0x000fc800078e0218 */
[----:B0-----:R-:W-:Y:S01]  /*0800*/  IMAD.WIDE R28, R41, 0x4, R24 ;  /* 0x00000004291c7825 */ /* 0x001fe200078e0218 */
[----:B------:R0:W5:Y:S04]  /*0810*/  @P0 LDG.E.EL R2, desc[UR6][R20.64] ;  /* 0x0000000614020981 */ /* 0x000168000c2e1900 */
[----:B------:R1:W5:Y:S01]  /*0820*/  @P1 LDG.E.EL R3, desc[UR6][R28.64] ;  /* 0x000000061c031981 */ /* 0x000362000c2e1900 */
[--C-:B------:R-:W-:Y:S02]  /*0830*/  IMAD R39, R22, 0x400, R31.reuse ;  /* 0x0000040016277824 */ /* 0x100fe400078e021f */
[----:B------:R-:W-:Y:S02]  /*0840*/  IMAD R31, R43, 0x400, R31 ;  /* 0x000004002b1f7824 */ /* 0x000fe400078e021f */
[----:B------:R-:W-:-:S02]  /*0850*/  IMAD.MOV.U32 R0, RZ, RZ, RZ ;  /* 0x000000ffff007224 */ /* 0x000fc400078e00ff */
[----:B0-----:R-:W-:-:S04]  /*0860*/  IMAD.WIDE R20, R39, 0x4, R24 ;  /* 0x0000000427147825 */ /* 0x001fc800078e0218 */
[----:B------:R-:W-:Y:S01]  /*0870*/  IMAD.MOV.U32 R39, RZ, RZ, RZ ;  /* 0x000000ffff277224 */ /* 0x000fe200078e00ff */
[----:B------:R-:W5:Y:S01]  /*0880*/  @P1 LDG.E.EL R0, desc[UR6][R20.64] ;  /* 0x0000000614001981 */ /* 0x000f62000c2e1900 */
[----:B-1----:R-:W-:-:S05]  /*0890*/  IMAD.WIDE R28, R31, 0x4, R24 ;  /* 0x000000041f1c7825 */ /* 0x002fca00078e0218 */
[----:B------:R0:W5:Y:S01]  /*08a0*/  @P0 LDG.E.EL R39, desc[UR6][R28.64] ;  /* 0x000000061c270981 */ /* 0x000162000c2e1900 */
[--C-:B------:R-:W-:Y:S02]  /*08b0*/  IMAD R31, R30, 0x400, R23.reuse ;  /* 0x000004001e1f7824 */ /* 0x100fe400078e0217 */
[--C-:B------:R-:W-:Y:S02]  /*08c0*/  IMAD R45, R44, 0x400, R23.reuse ;  /* 0x000004002c2d7824 */ /* 0x100fe400078e0217 */
[----:B------:R-:W-:Y:S02]  /*08d0*/  IMAD R44, R22, 0x400, R23 ;  /* 0x00000400162c7824 */ /* 0x000fe400078e0217 */
[----:B------:R-:W-:Y:S02]  /*08e0*/  IMAD.MOV.U32 R41, RZ, RZ, RZ ;  /* 0x000000ffff297224 */ /* 0x000fe400078e00ff */
[----:B------:R-:W-:-:S04]  /*08f0*/  IMAD.WIDE R30, R31, 0x4, R24 ;  /* 0x000000041f1e7825 */ /* 0x000fc800078e0218 */
[----:B0-----:R-:W-:Y:S01]  /*0900*/  IMAD R29, R43, 0x400, R23 ;  /* 0x000004002b1d7824 */ /* 0x001fe200078e0217 */
[----:B------:R-:W5:Y:S01]  /*0910*/  @P3 LDG.E.EL R41, desc[UR6][R30.64] ;  /* 0x000000061e293981 */ /* 0x000f62000c2e1900 */
[----:B------:R-:W-:-:S04]  /*0920*/  IMAD.WIDE R22, R45, 0x4, R24 ;  /* 0x000000042d167825 */ /* 0x000fc800078e0218 */
[----:B------:R-:W-:-:S04]  /*0930*/  IMAD.WIDE R20, R44, 0x4, R24 ;  /* 0x000000042c147825 */ /* 0x000fc800078e0218 */
[----:B------:R-:W-:Y:S01]  /*0940*/  IMAD.WIDE R24, R29, 0x4, R24 ;  /* 0x000000041d187825 */ /* 0x000fe200078e0218 */
[----:B------:R-:W-:-:S03]  /*0950*/  CS2R R28, SRZ ;  /* 0x00000000001c7805 */ /* 0x000fc6000001ff00 */
[----:B------:R-:W-:-:S03]  /*0960*/  IMAD.MOV.U32 R43, RZ, RZ, RZ ;  /* 0x000000ffff2b7224 */ /* 0x000fc600078e00ff */
[----:B------:R-:W5:Y:S04]  /*0970*/  @P1 LDG.E.EL R29, desc[UR6][R20.64] ;  /* 0x00000006141d1981 */ /* 0x000f68000c2e1900 */
[----:B------:R0:W5:Y:S04]  /*0980*/  @P2 LDG.E.EL R43, desc[UR6][R22.64] ;  /* 0x00000006162b2981 */ /* 0x000168000c2e1900 */
[----:B------:R-:W5:Y:S01]  /*0990*/  @P0 LDG.E.EL R28, desc[UR6][R24.64] ;  /* 0x00000006181c0981 */ /* 0x000f62000c2e1900 */
[----:B0-----:R-:W0:Y:S01]  /*09a0*/  S2R R22, SR_TID.X ;  /* 0x0000000000167919 */ /* 0x001e220000002100 */
[----:B--2---:R-:W-:-:S02]  /*09b0*/  FSETP.GT.AND P0, PT, R19, R34, PT ;  /* 0x000000221300720b */ /* 0x004fc40003f04000 */
[----:B------:R-:W-:-:S11]  /*09c0*/  FSETP.NAN.AND P1, PT, R19, R19, PT ;  /* 0x000000131300720b */ /* 0x000fd60003f28000 */
[----:B------:R-:W-:-:S04]  /*09d0*/  @!P0 FSEL R19, R19, R34, P1 ;  /* 0x0000002213138208 */ /* 0x000fc80000800000 */
[----:B----4-:R-:W-:Y:S02]  /*09e0*/  FSETP.GEU.AND P3, PT, R19, R18, PT ;  /* 0x000000121300720b */ /* 0x010fe40003f6e000 */
[C---:B---3--:R-:W-:Y:S02]  /*09f0*/  FSETP.GT.AND P0, PT, R16.reuse, R33, PT ;  /* 0x000000211000720b */ /* 0x048fe40003f04000 */
[----:B------:R-:W-:Y:S02]  /*0a00*/  FSETP.NAN.AND P1, PT, R16, R16, PT ;  /* 0x000000101000720b */ /* 0x000fe40003f28000 */
[----:B------:R-:W-:-:S07]  /*0a10*/  FSETP.NAN.AND P2, PT, R18, R18, PT ;  /* 0x000000121200720b */ /* 0x000fce0003f48000 */
[----:B------:R-:W-:Y:S02]  /*0a20*/  @P3 FSEL R18, R18, R19, P2 ;  /* 0x0000001312123208 */ /* 0x000fe40001000000 */
[----:B------:R-:W-:Y:S02]  /*0a30*/  @!P0 FSEL R16, R16, R33, P1 ;  /* 0x0000002110108208 */ /* 0x000fe40000800000 */
[-C--:B-----5:R-:W-:Y:S02]  /*0a40*/  FSETP.GEU.AND P5, PT, R18, R17.reuse, PT ;  /* 0x000000111200720b */ /* 0x0a0fe40003fae000 */
[----:B------:R-:W-:-:S11]  /*0a50*/  FSETP.NAN.AND P1, PT, R17, R17, PT ;  /* 0x000000111100720b */ /* 0x000fd60003f28000 */
[----:B------:R-:W-:Y:S02]  /*0a60*/  @P5 SEL R17, R17, R18, P1 ;  /* 0x0000001211115207 */ /* 0x000fe40000800000 */
[-C--:B------:R-:W-:Y:S02]  /*0a70*/  FSETP.GEU.AND P4, PT, R16, R15.reuse, PT ;  /* 0x0000000f1000720b */ /* 0x080fe40003f8e000 */
[----:B------:R-:W-:Y:S02]  /*0a80*/  FSETP.NAN.AND P0, PT, R15, R15, PT ;  /* 0x0000000f0f00720b */ /* 0x000fe40003f08000 */
[----:B------:R-:W-:Y:S02]  /*0a90*/  FSETP.GT.AND P2, PT, R13, R36, PT ;  /* 0x000000240d00720b */ /* 0x000fe40003f44000 */
[----:B------:R-:W-:-:S07]  /*0aa0*/  FSETP.GT.AND P3, PT, R10, R35, PT ;  /* 0x000000230a00720b */ /* 0x000fce0003f64000 */
[----:B------:R-:W-:Y:S02]  /*0ab0*/  @P4 FSEL R15, R15, R16, P0 ;  /* 0x000000100f0f4208 */ /* 0x000fe40000000000 */
[C---:B------:R-:W-:Y:S02]  /*0ac0*/  FSETP.NAN.AND P4, PT, R13.reuse, R13, PT ;  /* 0x0000000d0d00720b */ /* 0x040fe40003f88000 */
[C---:B------:R-:W-:Y:S02]  /*0ad0*/  FSETP.NAN.AND P5, PT, R10.reuse, R10, PT ;  /* 0x0000000a0a00720b */ /* 0x040fe40003fa8000 */
[----:B------:R-:W-:Y:S02]  /*0ae0*/  @!P2 FSEL R13, R13, R36, P4 ;  /* 0x000000240d0da208 */ /* 0x000fe40002000000 */
[----:B------:R-:W-:Y:S02]  /*0af0*/  @!P3 FSEL R10, R10, R35, P5 ;  /* 0x000000230a0ab208 */ /* 0x000fe40002800000 */
[----:B------:R-:W-:-:S02]  /*0b00*/  FSETP.GEU.AND P1, PT, R15, R14, PT ;  /* 0x0000000e0f00720b */ /* 0x000fc40003f2e000 */
[----:B------:R-:W-:Y:S02]  /*0b10*/  FSETP.GT.AND P0, PT, R7, R38, PT ;  /* 0x000000260700720b */ /* 0x000fe40003f04000 */
[----:B------:R-:W-:Y:S02]  /*0b20*/  FSETP.GEU.AND P2, PT, R13, R12, PT ;  /* 0x0000000c0d00720b */ /* 0x000fe40003f4e000 */
[----:B------:R-:W-:Y:S02]  /*0b30*/  FSETP.GEU.AND P3, PT, R10, R9, PT ;  /* 0x000000090a00720b */ /* 0x000fe40003f6e000 */
[----:B------:R-:W-:Y:S02]  /*0b40*/  FSETP.NAN.AND P4, PT, R7, R7, PT ;  /* 0x000000070700720b */ /* 0x000fe40003f88000 */
[----:B------:R-:W-:-:S05]  /*0b50*/  FSETP.NAN.AND P5, PT, R14, R14, PT ;  /* 0x0000000e0e00720b */ /* 0x000fca0003fa8000 */
[----:B------:R-:W-:Y:S02]  /*0b60*/  @!P0 FSEL R7, R7, R38, P4 ;  /* 0x0000002607078208 */ /* 0x000fe40002000000 */
[----:B------:R-:W-:Y:S02]  /*0b70*/  @P1 SEL R14, R14, R15, P5 ;  /* 0x0000000f0e0e1207 */ /* 0x000fe40002800000 */
[C---:B------:R-:W-:Y:S02]  /*0b80*/  FSETP.NAN.AND P0, PT, R12.reuse, R12, PT ;  /* 0x0000000c0c00720b */ /* 0x040fe40003f08000 */
[----:B------:R-:W-:Y:S02]  /*0b90*/  FSETP.NAN.AND P1, PT, R9, R9, PT ;  /* 0x000000090900720b */ /* 0x000fe40003f28000 */
[----:B------:R-:W-:Y:S02]  /*0ba0*/  FSETP.GT.AND P5, PT, R5, R40, PT ;  /* 0x000000280500720b */ /* 0x000fe40003fa4000 */
[----:B------:R-:W-:-:S02]  /*0bb0*/  @P2 FSEL R12, R12, R13, P0 ;  /* 0x0000000d0c0c2208 */ /* 0x000fc40000000000 */
[----:B------:R-:W-:Y:S02]  /*0bc0*/  FSETP.GEU.AND P4, PT, R7, R6, PT ;  /* 0x000000060700720b */ /* 0x000fe40003f8e000 */
[----:B------:R-:W-:Y:S02]  /*0bd0*/  @P3 FSEL R9, R9, R10, P1 ;  /* 0x0000000a09093208 */ /* 0x000fe40000800000 */
[----:B------:R-:W-:Y:S02]  /*0be0*/  FSETP.NAN.AND P3, PT, R6, R6, PT ;  /* 0x000000060600720b */ /* 0x000fe40003f68000 */
[----:B------:R-:W-:-:S04]  /*0bf0*/  FSETP.NAN.AND P2, PT, R5, R5, PT ;  /* 0x000000050500720b */ /* 0x000fc80003f48000 */
[----:B------:R-:W-:Y:S02]  /*0c00*/  @!P5 FSEL R5, R5, R40, P2 ;  /* 0x000000280505d208 */ /* 0x000fe40001000000 */
[----:B------:R-:W-:Y:S02]  /*0c10*/  FSETP.GT.AND P1, PT, R2, R37, PT ;  /* 0x000000250200720b */ /* 0x000fe40003f24000 */
[C---:B------:R-:W-:Y:S02]  /*0c20*/  FSETP.GT.AND P0, PT, R3.reuse, R42, PT ;  /* 0x0000002a0300720b */ /* 0x040fe40003f04000 */
[----:B------:R-:W-:Y:S02]  /*0c30*/  @P4 FSEL R6, R6, R7, P3 ;  /* 0x0000000706064208 */ /* 0x000fe40001800000 */
[----:B------:R-:W-:Y:S02]  /*0c40*/  FSETP.NAN.AND P4, PT, R3, R3, PT ;  /* 0x000000030300720b */ /* 0x000fe40003f88000 */
[----:B------:R-:W-:-:S02]  /*0c50*/  FSETP.NAN.AND P5, PT, R2, R2, PT ;  /* 0x000000020200720b */ /* 0x000fc40003fa8000 */
[----:B------:R-:W-:-:S03]  /*0c60*/  FSETP.GEU.AND P3, PT, R5, R4, PT ;  /* 0x000000040500720b */ /* 0x000fc60003f6e000 */
[----:B------:R-:W-:Y:S02]  /*0c70*/  @!P1 FSEL R2, R2, R37, P5 ;  /* 0x0000002502029208 */ /* 0x000fe40002800000 */
[----:B------:R-:W-:Y:S02]  /*0c80*/  @!P0 FSEL R3, R3, R42, P4 ;  /* 0x0000002a03038208 */ /* 0x000fe40002000000 */
[----:B------:R-:W-:Y:S01]  /*0c90*/  FSETP.GEU.AND P2, PT, R12, R11, PT ;  /* 0x0000000b0c00720b */ /* 0x000fe20003f4e000 */
[----:B------:R-:W1:Y:S01]  /*0ca0*/  S2UR UR5, SR_CgaCtaId ;  /* 0x00000000000579c3 */ /* 0x000e620000008800 */
[----:B------:R-:W-:Y:S02]  /*0cb0*/  FSETP.GEU.AND P4, PT, R3, R0, PT ;  /* 0x000000000300720b */ /* 0x000fe40003f8e000 */
[----:B------:R-:W-:Y:S02]  /*0cc0*/  FSETP.GEU.AND P1, PT, R2, R39, PT ;  /* 0x000000270200720b */ /* 0x000fe40003f2e000 */
[----:B------:R-:W-:-:S02]  /*0cd0*/  FSETP.GEU.AND P0, PT, R9, R8, PT ;  /* 0x000000080900720b */ /* 0x000fc40003f0e000 */
[C---:B------:R-:W-:Y:S02]  /*0ce0*/  FSETP.NAN.AND P5, PT, R4.reuse, R4, PT ;  /* 0x000000040400720b */ /* 0x040fe40003fa8000 */
[----:B------:R-:W-:Y:S02]  /*0cf0*/  FSETP.NAN.AND P6, PT, R11, R11, PT ;  /* 0x0000000b0b00720b */ /* 0x000fe40003fc8000 */
[----:B------:R-:W-:Y:S02]  /*0d00*/  @P3 FSEL R4, R4, R5, P5 ;  /* 0x0000000504043208 */ /* 0x000fe40002800000 */
[----:B------:R-:W-:Y:S02]  /*0d10*/  FSETP.NAN.AND P3, PT, R0, R0, PT ;  /* 0x000000000000720b */ /* 0x000fe40003f68000 */
[----:B------:R-:W-:Y:S02]  /*0d20*/  FSETP.NAN.AND P5, PT, R39, R39, PT ;  /* 0x000000272700720b */ /* 0x000fe40003fa8000 */
[----:B------:R-:W-:Y:S01]  /*0d30*/  @P2 SEL R11, R11, R12, P6 ;  /* 0x0000000c0b0b2207 */ /* 0x000fe20003000000 */
[----:B0-----:R-:W-:Y:S01]  /*0d40*/  IMAD.SHL.U32 R15, R22, 0x20, RZ ;  /* 0x00000020160f7824 */ /* 0x001fe200078e00ff */
[----:B------:R-:W-:-:S02]  /*0d50*/  FSETP.NAN.AND P6, PT, R8, R8, PT ;  /* 0x000000080800720b */ /* 0x000fc40003fc8000 */
[----:B------:R-:W-:Y:S02]  /*0d60*/  FSETP.GEU.AND P2, PT, R6, R41, PT ;  /* 0x000000290600720b */ /* 0x000fe40003f4e000 */
[----:B------:R-:W-:Y:S02]  /*0d70*/  @P4 FSEL R0, R0, R3, P3 ;  /* 0x0000000300004208 */ /* 0x000fe40001800000 */
[----:B------:R-:W-:Y:S02]  /*0d80*/  @P1 FSEL R39, R39, R2, P5 ;  /* 0x0000000227271208 */ /* 0x000fe40002800000 */
[----:B------:R-:W-:Y:S02]  /*0d90*/  SHF.R.U32.HI R16, RZ, 0x5, R22 ;  /* 0x00000005ff107819 */ /* 0x000fe40000011616 */
[----:B------:R-:W-:Y:S02]  /*0da0*/  @P0 SEL R8, R8, R9, P6 ;  /* 0x0000000908080207 */ /* 0x000fe40003000000 */
[----:B------:R-:W-:-:S02]  /*0db0*/  SGXT.U32 R16, R16, 0x2 ;  /* 0x000000021010781a */ /* 0x000fc40000000000 */
[----:B------:R-:W-:Y:S02]  /*0dc0*/  FSETP.GEU.AND P1, PT, R0, R29, PT ;  /* 0x0000001d0000720b */ /* 0x000fe40003f2e000 */
[----:B------:R-:W-:Y:S02]  /*0dd0*/  LOP3.LUT R15, R15, 0x3e0, RZ, 0xc0, !PT ;  /* 0x000003e00f0f7812 */ /* 0x000fe400078ec0ff */
[----:B------:R-:W-:Y:S02]  /*0de0*/  FSETP.GEU.AND P3, PT, R4, R43, PT ;  /* 0x0000002b0400720b */ /* 0x000fe40003f6e000 */
[----:B------:R-:W-:Y:S01]  /*0df0*/  FSETP.GEU.AND P0, PT, R39, R28, PT ;  /* 0x0000001c2700720b */ /* 0x000fe20003f0e000 */
[----:B------:R-:W-:Y:S01]  /*0e00*/  UMOV UR4, 0x400 ;  /* 0x0000040000047882 */ /* 0x000fe20000000000 */
[----:B------:R-:W-:Y:S02]  /*0e10*/  FSETP.NAN.AND P4, PT, R41, R41, PT ;  /* 0x000000292900720b */ /* 0x000fe40003f88000 */
[----:B------:R-:W-:Y:S01]  /*0e20*/  LOP3.LUT R10, R15, R16, RZ, 0xfc, !PT ;  /* 0x000000100f0a7212 */ /* 0x000fe200078efcff */
[----:B-1----:R-:W-:Y:S01]  /*0e30*/  UPRMT UR4, UR5, 0x654, UR4 ;  /* 0x0000065405047896 */ /* 0x002fe20008000004 */
[----:B------:R-:W-:-:S02]  /*0e40*/  @P2 SEL R41, R41, R6, P4 ;  /* 0x0000000629292207 */ /* 0x000fc40002000000 */
[----:B------:R-:W-:Y:S02]  /*0e50*/  LEA.HI R10, R15, R10, RZ, 0x1d ;  /* 0x0000000a0f0a7211 */ /* 0x000fe400078fe8ff */
[----:B------:R-:W-:Y:S02]  /*0e60*/  FSETP.NAN.AND P2, PT, R43, R43, PT ;  /* 0x0000002b2b00720b */ /* 0x000fe40003f48000 */
[----:B------:R-:W-:Y:S02]  /*0e70*/  FSETP.NAN.AND P4, PT, R29, R29, PT ;  /* 0x0000001d1d00720b */ /* 0x000fe40003f88000 */
[----:B------:R-:W-:Y:S02]  /*0e80*/  FSETP.NAN.AND P5, PT, R28, R28, PT ;  /* 0x0000001c1c00720b */ /* 0x000fe40003fa8000 */
[----:B------:R-:W-:Y:S02]  /*0e90*/  LEA R10, R10, UR4, 0x2 ;  /* 0x000000040a0a7c11 */ /* 0x000fe4000f8e10ff */
[----:B------:R-:W-:-:S02]  /*0ea0*/  @P3 SEL R43, R43, R4, P2 ;  /* 0x000000042b2b3207 */ /* 0x000fc40001000000 */
[----:B------:R-:W-:Y:S02]  /*0eb0*/  @P1 SEL R29, R29, R0, P4 ;  /* 0x000000001d1d1207 */ /* 0x000fe40002000000 */
[----:B------:R-:W-:Y:S01]  /*0ec0*/  @P0 SEL R28, R28, R39, P5 ;  /* 0x000000271c1c0207 */ /* 0x000fe20002800000 */
[----:B------:R-:W-:Y:S04]  /*0ed0*/  STS [R10], R17 ;  /* 0x000000110a007388 */ /* 0x000fe80000000800 */
[----:B------:R-:W-:Y:S04]  /*0ee0*/  STS [R10+0x10], R14 ;  /* 0x0000100e0a007388 */ /* 0x000fe80000000800 */
[----:B------:R-:W-:Y:S04]  /*0ef0*/  STS [R10+0x20], R11 ;  /* 0x0000200b0a007388 */ /* 0x000fe80000000800 */
[----:B------:R0:W-:Y:S04]  /*0f00*/  STS [R10+0x30], R8 ;  /* 0x000030080a007388 */ /* 0x0001e80000000800 */
[----:B------:R-:W-:Y:S04]  /*0f10*/  STS [R10+0x40], R41 ;  /* 0x000040290a007388 */ /* 0x000fe80000000800 */
[----:B------:R-:W-:Y:S04]  /*0f20*/  STS [R10+0x50], R43 ;  /* 0x0000502b0a007388 */ /* 0x000fe80000000800 */
[----:B------:R-:W-:Y:S04]  /*0f30*/  STS [R10+0x60], R29 ;  /* 0x0000601d0a007388 */ /* 0x000fe80000000800 */
[----:B------:R1:W-:Y:S01]  /*0f40*/  STS [R10+0x70], R28 ;  /* 0x0000701c0a007388 */ /* 0x0003e20000000800 */
[----:B------:R-:W-:Y:S01]  /*0f50*/  IMAD.SHL.U32 R12, R22, 0x4, RZ ;  /* 0x00000004160c7824 */ /* 0x000fe200078e00ff */
[----:B------:R-:W-:-:S04]  /*0f60*/  SHF.R.U32.HI R2, RZ, 0x1, R22 ;  /* 0x00000001ff027819 */ /* 0x000fc80000011616 */
[----:B------:R-:W-:Y:S02]  /*0f70*/  LOP3.LUT R12, R12, 0x1fc, RZ, 0xc0, !PT ;  /* 0x000001fc0c0c7812 */ /* 0x000fe400078ec0ff */
[----:B------:R-:W-:-:S05]  /*0f80*/  LOP3.LUT R3, R2, 0x3c, RZ, 0xc0, !PT ;  /* 0x0000003c02037812 */ /* 0x000fca00078ec0ff */
[----:B------:R-:W-:-:S05]  /*0f90*/  IMAD.IADD R3, R12, 0x1, R3 ;  /* 0x000000010c037824 */ /* 0x000fca00078e0203 */
[----:B------:R-:W-:Y:S01]  /*0fa0*/  LEA R4, R3, UR4, 0x2 ;  /* 0x0000000403047c11 */ /* 0x000fe2000f8e10ff */
[----:B------:R-:W-:Y:S01]  /*0fb0*/  BAR.SYNC.DEFER_BLOCKING 0x0 ;  /* 0x0000000000007b1d */ /* 0x000fe20000010000 */
[----:B------:R-:W-:-:S05]  /*0fc0*/  IMAD.SHL.U32 R3, R26, 0x4, RZ ;  /* 0x000000041a037824 */ /* 0x000fca00078e00ff */
[----:B------:R-:W-:Y:S02]  /*0fd0*/  LOP3.LUT R32, R32, 0x1c, R3, 0xf8, !PT ;  /* 0x0000001c20207812 */ /* 0x000fe400078ef803 */
[----:B------:R-:W2:Y:S02]  /*0fe0*/  LDC.64 R2, c[0x0][0x218] ;  /* 0x00008600ff027b82 */ /* 0x000ea40000000a00 */
[----:B------:R-:W-:Y:S02]  /*0ff0*/  SHF.R.S32.HI R9, RZ, 0x1f, R32 ;  /* 0x0000001fff097819 */ /* 0x000fe40000011420 */
[----:B------:R-:W-:Y:S01]  /*1000*/  SHF.R.U32.HI R0, RZ, 0x3, R26 ;  /* 0x00000003ff007819 */ /* 0x000fe2000001161a */
[----:B------:R-:W3:Y:S01]  /*1010*/  LDS.128 R4, [R4] ;  /* 0x0000000004047984 */ /* 0x000ee20000000c00 */
[----:B------:R-:W-:Y:S02]  /*1020*/  LEA.HI R9, R9, R32, RZ, 0x7 ;  /* 0x0000002009097211 */ /* 0x000fe400078f38ff */
[----:B------:R-:W-:-:S03]  /*1030*/  SGXT.U32 R0, R0, 0x4 ;  /* 0x000000040000781a */ /* 0x000fc60000000000 */
[----:B0-----:R-:W-:Y:S01]  /*1040*/  IMAD.SHL.U32 R8, R9, 0x100, RZ ;  /* 0x0000010009087824 */ /* 0x001fe200078e00ff */
[----:B-1----:R-:W-:Y:S02]  /*1050*/  LOP3.LUT R10, R12, 0x200, RZ, 0xfc, !PT ;  /* 0x000002000c0a7812 */ /* 0x002fe400078efcff */
[----:B------:R-:W-:Y:S02]  /*1060*/  LOP3.LUT R0, R27, R0, RZ, 0xfc, !PT ;  /* 0x000000001b007212 */ /* 0x000fe400078efcff */
[----:B------:R-:W-:Y:S02]  /*1070*/  LOP3.LUT R11, R9, 0xffffff80, RZ, 0xc0, !PT ;  /* 0xffffff80090b7812 */ /* 0x000fe400078ec0ff */
[----:B------:R-:W-:Y:S02]  /*1080*/  LOP3.LUT R9, R8, 0xffff8000, RZ, 0xc0, !PT ;  /* 0xffff800008097812 */ /* 0x000fe400078ec0ff */
[----:B------:R-:W-:Y:S02]  /*1090*/  ISETP.GE.AND P0, PT, R32, 0x200, PT ;  /* 0x000002002000780c */ /* 0x000fe40003f06270 */
[----:B------:R-:W-:-:S02]  /*10a0*/  SHF.R.U32.HI R8, RZ, 0x3, R10 ;  /* 0x00000003ff087819 */ /* 0x000fc4000001160a */
[C---:B------:R-:W-:Y:S02]  /*10b0*/  LOP3.LUT R10, R0.reuse, 0x10, RZ, 0xfc, !PT ;  /* 0x00000010000a7812 */ /* 0x040fe400078efcff */
[----:B------:R-:W-:Y:S02]  /*10c0*/  IADD3 R11, R9, R32, -R11 ;  /* 0x00000020090b7210 */ /* 0x000fe40007ffe80b */
[----:B------:R-:W-:Y:S02]  /*10d0*/  ISETP.LT.AND P1, PT, R0, 0x100, !P0 ;  /* 0x000001000000780c */ /* 0x000fe40004721270 */
[----:B------:R-:W-:Y:S01]  /*10e0*/  ISETP.LT.AND P0, PT, R10, 0x100, !P0 ;  /* 0x000001000a00780c */ /* 0x000fe20004701270 */
[----:B------:R-:W-:Y:S01]  /*10f0*/  IMAD R9, R0, 0x80, R11 ;  /* 0x0000008000097824 */ /* 0x000fe200078e020b */
[----:B------:R-:W-:-:S03]  /*1100*/  LOP3.LUT R13, R8, 0x7c, RZ, 0xc0, !PT ;  /* 0x0000007c080d7812 */ /* 0x000fc600078ec0ff */
[----:B--2---:R-:W-:-:S04]  /*1110*/  IMAD.WIDE R8, R9, 0x4, R2 ;  /* 0x0000000409087825 */ /* 0x004fc800078e0202 */
[----:B------:R-:W-:-:S05]  /*1120*/  IMAD.IADD R13, R12, 0x1, R13 ;  /* 0x000000010c0d7824 */ /* 0x000fca00078e020d */
[----:B------:R-:W-:Y:S01]  /*1130*/  LEA R13, R13, UR4, 0x2 ;  /* 0x000000040d0d7c11 */ /* 0x000fe2000f8e10ff */
[----:B---3--:R0:W-:Y:S02]  /*1140*/  @P1 STG.E.128 desc[UR6][R8.64], R4 ;  /* 0x0000000408001986 */ /* 0x0081e4000c101d06 */
[----:B0-----:R-:W-:Y:S05]  /*1150*/  @!P0 EXIT ;  /* 0x000000000000894d */ /* 0x001fea0003800000 */
[----:B------:R-:W0:Y:S01]  /*1160*/  LDS.128 R12, [R13+0x800] ;  /* 0x000800000d0c7984 */ /* 0x000e220000000c00 */
[----:B------:R-:W-:-:S04]  /*1170*/  IMAD R11, R10, 0x80, R11 ;  /* 0x000000800a0b7824 */ /* 0x000fc800078e020b */
[----:B------:R-:W-:-:S05]  /*1180*/  IMAD.WIDE R2, R11, 0x4, R2 ;  /* 0x000000040b027825 */ /* 0x000fca00078e0202 */
[----:B0-----:R-:W-:Y:S01]  /*1190*/  STG.E.128 desc[UR6][R2.64], R12 ;  /* 0x0000000c02007986 */ /* 0x001fe2000c101d06 */
[----:B------:R-:W-:Y:S05]  /*11a0*/  EXIT ;  /* 0x000000000000794d */ /* 0x000fea0003800000 */
.L_x_0:
[----:B------:R-:W-:-:S00]  /*11b0*/  BRA `(.L_x_0) ;  /* 0xfffffffc00fc7947 */ /* 0x000fc0000383ffff */
[----:B------:R-:W-:-:S00]  /*11c0*/  NOP ;  /* 0x0000000000007918 */ /* 0x000fc00000000000 */
        /* <DEDUP_REMOVED lines=11> */
.L_x_1:


//--------------------- .nv.shared.triton_poi_fused_convolution_div_max_pool2d_with_indices_relu_sub_23 --------------------------
	.section	.nv.shared.triton_poi_fused_convolution_div_max_pool2d_with_indices_relu_sub_23,"aw",@nobits
	.sectionflags	@""
	.align	16
	.zero		1024


//--------------------- .nv.constant0.triton_poi_fused_convolution_div_max_pool2d_with_indices_relu_sub_23 --------------------------
	.section	.nv.constant0.triton_poi_fused_convolution_div_max_pool2d_with_indices_relu_sub_23,"a",@progbits
	.sectionflags	@""
	.align	4
.nv.constant0.triton_poi_fused_convolution_div_max_pool2d_with_indices_relu_sub_23:
	.zero		552
